//
// Generated by NVIDIA NVVM Compiler
//
// Compiler Build ID: CL-36424714
// Cuda compilation tools, release 13.0, V13.0.88
// Based on NVVM 20.0.0
//

.version 9.0
.target sm_100
.address_size 64

	// .globl	_Z15JacobiIterationPfS_Piiii

.visible .entry _Z15JacobiIterationPfS_Piiii(
	.param .u64 .ptr .align 1 _Z15JacobiIterationPfS_Piiii_param_0,
	.param .u64 .ptr .align 1 _Z15JacobiIterationPfS_Piiii_param_1,
	.param .u64 .ptr .align 1 _Z15JacobiIterationPfS_Piiii_param_2,
	.param .u32 _Z15JacobiIterationPfS_Piiii_param_3,
	.param .u32 _Z15JacobiIterationPfS_Piiii_param_4,
	.param .u32 _Z15JacobiIterationPfS_Piiii_param_5
)
{
	.reg .pred 	%p<3>;
	.reg .b32 	%r<18>;
	.reg .b32 	%f<9>;
	.reg .b64 	%rd<16>;

	ld.param.u64 	%rd4, [_Z15JacobiIterationPfS_Piiii_param_0];
	ld.param.u64 	%rd5, [_Z15JacobiIterationPfS_Piiii_param_1];
	ld.param.u64 	%rd6, [_Z15JacobiIterationPfS_Piiii_param_2];
	ld.param.u32 	%r8, [_Z15JacobiIterationPfS_Piiii_param_3];
	ld.param.u32 	%r9, [_Z15JacobiIterationPfS_Piiii_param_4];
	ld.param.u32 	%r10, [_Z15JacobiIterationPfS_Piiii_param_5];
	mov.u32 	%r1, %tid.x;
	mov.u32 	%r2, %tid.y;
	mad.lo.s32 	%r16, %r1, %r10, %r2;
	setp.ge.s32 	%p1, %r16, %r9;
	@%p1 bra 	$L__BB0_3;
	cvta.to.global.u64 	%rd1, %rd4;
	cvta.to.global.u64 	%rd2, %rd6;
	cvta.to.global.u64 	%rd3, %rd5;
	mov.b32 	%r17, 0;
	mul.wide.s32 	%rd13, %r8, 4;
$L__BB0_2:
	mul.wide.s32 	%rd7, %r16, 4;
	add.s64 	%rd8, %rd2, %rd7;
	ld.global.u32 	%r12, [%rd8];
	sub.s32 	%r13, %r12, %r8;
	mul.wide.s32 	%rd9, %r12, 4;
	add.s64 	%rd10, %rd1, %rd9;
	ld.global.f32 	%f1, [%rd10+-4];
	ld.global.f32 	%f2, [%rd10+4];
	add.f32 	%f3, %f1, %f2;
	mul.wide.s32 	%rd11, %r13, 4;
	add.s64 	%rd12, %rd1, %rd11;
	ld.global.f32 	%f4, [%rd12];
	add.f32 	%f5, %f3, %f4;
	add.s64 	%rd14, %rd10, %rd13;
	ld.global.f32 	%f6, [%rd14];
	add.f32 	%f7, %f5, %f6;
	mul.f32 	%f8, %f7, 0f3E800000;
	add.s64 	%rd15, %rd3, %rd9;
	st.global.f32 	[%rd15], %f8;
	add.s32 	%r6, %r17, 1;
	mad.lo.s32 	%r14, %r10, %r17, %r10;
	add.s32 	%r15, %r14, %r1;
	mad.lo.s32 	%r16, %r15, %r10, %r2;
	setp.lt.s32 	%p2, %r16, %r9;
	mov.u32 	%r17, %r6;
	@%p2 bra 	$L__BB0_2;
$L__BB0_3:
	bar.sync 	0;
	ret;

}


// ===== COMPILED SASS (sm_100) =====

	.target	sm_100

	.elftype	@"ET_EXEC"


//--------------------- .note.nv.tkinfo           --------------------------
	.section	.note.nv.tkinfo,"",@"SHT_NOTE"
	.sectionflags	@"SHF_NOTE_NV_TKINFO"
	.tkinfo
        /*0018*/ 	.word	0x00000002
        /*0030*/ 	.string	""
        /*0030*/ 	.string	"ptxas"
        /*0030*/ 	.string	"Cuda compilation tools, release 13.0, V13.0.88"
        /*0030*/ 	.string	"Build cuda_13.0.r13.0/compiler.36424714_0"
        /*0030*/ 	.string	"-arch sm_100 -m 64 "



//--------------------- .note.nv.cuinfo           --------------------------
	.section	.note.nv.cuinfo,"",@"SHT_NOTE"
	.sectionflags	@"SHF_NOTE_NV_CUINFO"
        /*0018*/ 	.short	0x0002
        /*001a*/ 	.short	0x0064
        /*001c*/ 	.short	0x0082
	.zero		2


//--------------------- .nv.info                  --------------------------
	.section	.nv.info,"",@"SHT_CUDA_INFO"
	.align	4


	//----- nvinfo : EIATTR_REGCOUNT
	.align		4
        /*0000*/ 	.byte	0x04, 0x2f
        /*0002*/ 	.short	(.L_1 - .L_0)
	.align		4
.L_0:
        /*0004*/ 	.word	index@(_Z15JacobiIterationPfS_Piiii)
        /*0008*/ 	.word	0x0000001e


	//----- nvinfo : EIATTR_FRAME_SIZE
	.align		4
.L_1:
        /*000c*/ 	.byte	0x04, 0x11
        /*000e*/ 	.short	(.L_3 - .L_2)
	.align		4
.L_2:
        /*0010*/ 	.word	index@(_Z15JacobiIterationPfS_Piiii)
        /*0014*/ 	.word	0x00000000


	//----- nvinfo : EIATTR_MIN_STACK_SIZE
	.align		4
.L_3:
        /*0018*/ 	.byte	0x04, 0x12
        /*001a*/ 	.short	(.L_5 - .L_4)
	.align		4
.L_4:
        /*001c*/ 	.word	index@(_Z15JacobiIterationPfS_Piiii)
        /*0020*/ 	.word	0x00000000
.L_5:


//--------------------- .nv.compat                --------------------------
	.section	.nv.compat,"",@"SHT_CUDA_COMPAT_INFO"
	.align	4
        /*0000*/ 	.byte	0x02, 0x09, 0x00, 0x00, 0x02, 0x02, 0x01, 0x00, 0x02, 0x05, 0x05, 0x00, 0x03, 0x07, 0x01, 0x01
        /*0010*/ 	.byte	0x02, 0x03, 0x00, 0x00, 0x02, 0x06, 0x01, 0x00, 0x04, 0x0b, 0x08, 0x00, 0x09, 0x00, 0x00, 0x00
        /*0020*/ 	.byte	0x00, 0x00, 0x00, 0x00


//--------------------- .nv.info._Z15JacobiIterationPfS_Piiii --------------------------
	.section	.nv.info._Z15JacobiIterationPfS_Piiii,"",@"SHT_CUDA_INFO"
	.sectionflags	@""
	.align	4


	//----- nvinfo : EIATTR_CUDA_API_VERSION
	.align		4
        /*0000*/ 	.byte	0x04, 0x37
        /*0002*/ 	.short	(.L_7 - .L_6)
.L_6:
        /*0004*/ 	.word	0x00000082


	//----- nvinfo : EIATTR_KPARAM_INFO
	.align		4
.L_7:
        /*0008*/ 	.byte	0x04, 0x17
        /*000a*/ 	.short	(.L_9 - .L_8)
.L_8:
        /*000c*/ 	.word	0x00000000
        /*0010*/ 	.short	0x0005
        /*0012*/ 	.short	0x0020
        /*0014*/ 	.byte	0x00, 0xf0, 0x11, 0x00


	//----- nvinfo : EIATTR_KPARAM_INFO
	.align		4
.L_9:
        /*0018*/ 	.byte	0x04, 0x17
        /*001a*/ 	.short	(.L_11 - .L_10)
.L_10:
        /*001c*/ 	.word	0x00000000
        /*0020*/ 	.short	0x0004
        /*0022*/ 	.short	0x001c
        /*0024*/ 	.byte	0x00, 0xf0, 0x11, 0x00


	//----- nvinfo : EIATTR_KPARAM_INFO
	.align		4
.L_11:
        /*0028*/ 	.byte	0x04, 0x17
        /*002a*/ 	.short	(.L_13 - .L_12)
.L_12:
        /*002c*/ 	.word	0x00000000
        /*0030*/ 	.short	0x0003
        /*0032*/ 	.short	0x0018
        /*0034*/ 	.byte	0x00, 0xf0, 0x11, 0x00


	//----- nvinfo : EIATTR_KPARAM_INFO
	.align		4
.L_13:
        /*0038*/ 	.byte	0x04, 0x17
        /*003a*/ 	.short	(.L_15 - .L_14)
.L_14:
        /*003c*/ 	.word	0x00000000
        /*0040*/ 	.short	0x0002
        /*0042*/ 	.short	0x0010
        /*0044*/ 	.byte	0x00, 0xf5, 0x21, 0x00


	//----- nvinfo : EIATTR_KPARAM_INFO
	.align		4
.L_15:
        /*0048*/ 	.byte	0x04, 0x17
        /*004a*/ 	.short	(.L_17 - .L_16)
.L_16:
        /*004c*/ 	.word	0x00000000
        /*0050*/ 	.short	0x0001
        /*0052*/ 	.short	0x0008
        /*0054*/ 	.byte	0x00, 0xf5, 0x21, 0x00


	//----- nvinfo : EIATTR_KPARAM_INFO
	.align		4
.L_17:
        /*0058*/ 	.byte	0x04, 0x17
        /*005a*/ 	.short	(.L_19 - .L_18)
.L_18:
        /*005c*/ 	.word	0x00000000
        /*0060*/ 	.short	0x0000
        /*0062*/ 	.short	0x0000
        /*0064*/ 	.byte	0x00, 0xf5, 0x21, 0x00


	//----- nvinfo : EIATTR_SPARSE_MMA_MASK
	.align		4
.L_19:
        /*0068*/ 	.byte	0x03, 0x50
        /*006a*/ 	.short	0x0000


	//----- nvinfo : EIATTR_MAXREG_COUNT
	.align		4
        /*006c*/ 	.byte	0x03, 0x1b
        /*006e*/ 	.short	0x00ff


	//----- nvinfo : EIATTR_NUM_BARRIERS
	.align		4
        /*0070*/ 	.byte	0x02, 0x4c
        /*0072*/ 	.byte	0x01
	.zero		1


	//----- nvinfo : EIATTR_MERCURY_ISA_VERSION
	.align		4
        /*0074*/ 	.byte	0x03, 0x5f
        /*0076*/ 	.short	0x0101


	//----- nvinfo : EIATTR_VRC_CTA_INIT_COUNT
	.align		4
        /*0078*/ 	.byte	0x02, 0x4a
	.zero		1
	.zero		1


	//----- nvinfo : EIATTR_EXIT_INSTR_OFFSETS
	.align		4
        /*007c*/ 	.byte	0x04, 0x1c
        /*007e*/ 	.short	(.L_21 - .L_20)


	//   ....[0]....
.L_20:
        /*0080*/ 	.word	0x000002f0


	//----- nvinfo : EIATTR_CRS_STACK_SIZE
	.align		4
.L_21:
        /*0084*/ 	.byte	0x04, 0x1e
        /*0086*/ 	.short	(.L_23 - .L_22)
.L_22:
        /*0088*/ 	.word	0x00000000


	//----- nvinfo : EIATTR_CBANK_PARAM_SIZE
	.align		4
.L_23:
        /*008c*/ 	.byte	0x03, 0x19
        /*008e*/ 	.short	0x0024


	//----- nvinfo : EIATTR_PARAM_CBANK
	.align		4
        /*0090*/ 	.byte	0x04, 0x0a
        /*0092*/ 	.short	(.L_25 - .L_24)
	.align		4
.L_24:
        /*0094*/ 	.word	index@(.nv.constant0._Z15JacobiIterationPfS_Piiii)
        /*0098*/ 	.short	0x0380
        /*009a*/ 	.short	0x0024


	//----- nvinfo : EIATTR_SW_WAR
	.align		4
.L_25:
        /*009c*/ 	.byte	0x04, 0x36
        /*009e*/ 	.short	(.L_27 - .L_26)
.L_26:
        /*00a0*/ 	.word	0x00000008
.L_27:


//--------------------- .nv.callgraph             --------------------------
	.section	.nv.callgraph,"",@"SHT_CUDA_CALLGRAPH"
	.align	4
	.sectionentsize	8
	.align		4
        /*0000*/ 	.word	0x00000000
	.align		4
        /*0004*/ 	.word	0xffffffff
	.align		4
        /*0008*/ 	.word	0x00000000
	.align		4
        /*000c*/ 	.word	0xfffffffe
	.align		4
        /*0010*/ 	.word	0x00000000
	.align		4
        /*0014*/ 	.word	0xfffffffd
	.align		4
        /*0018*/ 	.word	0x00000000
	.align		4
        /*001c*/ 	.word	0xfffffffc


//--------------------- .text._Z15JacobiIterationPfS_Piiii --------------------------
	.section	.text._Z15JacobiIterationPfS_Piiii,"ax",@progbits
	.align	128
        .global         _Z15JacobiIterationPfS_Piiii
        .type           _Z15JacobiIterationPfS_Piiii,@function
        .size           _Z15JacobiIterationPfS_Piiii,(.L_x_4 - _Z15JacobiIterationPfS_Piiii)
        .other          _Z15JacobiIterationPfS_Piiii,@"STO_CUDA_ENTRY STV_DEFAULT"
_Z15JacobiIterationPfS_Piiii:
.text._Z15JacobiIterationPfS_Piiii:
[----:B------:R-:W-:Y:S01]  /*0000*/  LDC R1, c[0x0][0x37c] ;  /* 0x0000df00ff017b82 */ /* 0x000fe20000000800 */
[----:B------:R-:W0:Y:S07]  /*0010*/  S2R R0, SR_TID.X ;  /* 0x0000000000007919 */ /* 0x000e2e0000002100 */
[----:B------:R-:W0:Y:S01]  /*0020*/  LDC R12, c[0x0][0x3a0] ;  /* 0x0000e800ff0c7b82 */ /* 0x000e220000000800 */
[----:B------:R-:W1:Y:S01]  /*0030*/  LDCU UR4, c[0x0][0x39c] ;  /* 0x00007380ff0477ac */ /* 0x000e620008000800 */
[----:B------:R-:W-:Y:S01]  /*0040*/  BSSY.RECONVERGENT B0, `(.L_x_0) ;  /* 0x0000029000007945 */ /* 0x000fe20003800200 */
[----:B------:R-:W0:Y:S02]  /*0050*/  S2R R13, SR_TID.Y ;  /* 0x00000000000d7919 */ /* 0x000e240000002200 */
[----:B0-----:R-:W-:-:S05]  /*0060*/  IMAD R8, R0, R12, R13 ;  /* 0x0000000c00087224 */ /* 0x001fca00078e020d */
[----:B-1----:R-:W-:-:S13]  /*0070*/  ISETP.GE.AND P0, PT, R8, UR4, PT ;  /* 0x0000000408007c0c */ /* 0x002fda000bf06270 */
[----:B------:R-:W-:Y:S05]  /*0080*/  @P0 BRA `(.L_x_1) ;  /* 0x0000000000900947 */ /* 0x000fea0003800000 */
[----:B------:R-:W0:Y:S01]  /*0090*/  LDC R15, c[0x0][0x398] ;  /* 0x0000e600ff0f7b82 */ /* 0x000e220000000800 */
[----:B------:R-:W-:-:S07]  /*00a0*/  HFMA2 R17, -RZ, RZ, 0, 0 ;  /* 0x00000000ff117431 */ /* 0x000fce00000001ff */
[----:B------:R-:W1:Y:S08]  /*00b0*/  LDC.64 R22, c[0x0][0x358] ;  /* 0x0000d600ff167b82 */ /* 0x000e700000000a00 */
[----:B------:R-:W2:Y:S08]  /*00c0*/  LDC.64 R2, c[0x0][0x390] ;  /* 0x0000e400ff027b82 */ /* 0x000eb00000000a00 */
[----:B------:R-:W3:Y:S08]  /*00d0*/  LDC.64 R4, c[0x0][0x380] ;  /* 0x0000e000ff047b82 */ /* 0x000ef00000000a00 */
[----:B------:R-:W4:Y:S02]  /*00e0*/  LDC.64 R6, c[0x0][0x388] ;  /* 0x0000e200ff067b82 */ /* 0x000f240000000a00 */
.L_x_2:
[----:B-1----:R-:W-:Y:S01]  /*00f0*/  R2UR UR6, R22 ;  /* 0x00000000160672ca */ /* 0x002fe200000e0000 */
[----:B0-2---:R-:W-:Y:S01]  /*0100*/  IMAD.WIDE R20, R8, 0x4, R2 ;  /* 0x0000000408147825 */ /* 0x005fe200078e0202 */
[----:B------:R-:W-:-:S13]  /*0110*/  R2UR UR7, R23 ;  /* 0x00000000170772ca */ /* 0x000fda00000e0000 */
[----:B------:R-:W0:Y:S01]  /*0120*/  LDG.E R21, desc[UR6][R20.64] ;  /* 0x0000000614157981 */ /* 0x000e22000c1e1900 */
[C---:B------:R-:W-:Y:S02]  /*0130*/  R2UR UR8, R22.reuse ;  /* 0x00000000160872ca */ /* 0x040fe400000e0000 */
[C---:B------:R-:W-:Y:S02]  /*0140*/  R2UR UR9, R23.reuse ;  /* 0x00000000170972ca */ /* 0x040fe400000e0000 */
[C---:B------:R-:W-:Y:S02]  /*0150*/  R2UR UR10, R22.reuse ;  /* 0x00000000160a72ca */ /* 0x040fe400000e0000 */
[C---:B------:R-:W-:Y:S02]  /*0160*/  R2UR UR11, R23.reuse ;  /* 0x00000000170b72ca */ /* 0x040fe400000e0000 */
[----:B------:R-:W-:Y:S02]  /*0170*/  R2UR UR12, R22 ;  /* 0x00000000160c72ca */ /* 0x000fe400000e0000 */
[----:B------:R-:W-:-:S02]  /*0180*/  R2UR UR13, R23 ;  /* 0x00000000170d72ca */ /* 0x000fc400000e0000 */
[C---:B0-----:R-:W-:Y:S01]  /*0190*/  IADD3 R9, PT, PT, R21.reuse, -R15, RZ ;  /* 0x8000000f15097210 */ /* 0x041fe20007ffe0ff */
[----:B---3--:R-:W-:-:S04]  /*01a0*/  IMAD.WIDE R10, R21, 0x4, R4 ;  /* 0x00000004150a7825 */ /* 0x008fc800078e0204 */
[----:B------:R-:W-:Y:S01]  /*01b0*/  IMAD.WIDE R8, R9, 0x4, R4 ;  /* 0x0000000409087825 */ /* 0x000fe200078e0204 */
[----:B------:R-:W2:Y:S04]  /*01c0*/  LDG.E R14, desc[UR6][R10.64+-0x4] ;  /* 0xfffffc060a0e7981 */ /* 0x000ea8000c1e1900 */
[----:B------:R-:W2:Y:S01]  /*01d0*/  LDG.E R25, desc[UR8][R10.64+0x4] ;  /* 0x000004080a197981 */ /* 0x000ea2000c1e1900 */
[----:B------:R-:W-:-:S03]  /*01e0*/  IMAD.WIDE R18, R15, 0x4, R10 ;  /* 0x000000040f127825 */ /* 0x000fc600078e020a */
[----:B------:R0:W3:Y:S04]  /*01f0*/  LDG.E R9, desc[UR10][R8.64] ;  /* 0x0000000a08097981 */ /* 0x0000e8000c1e1900 */
[----:B------:R-:W5:Y:S01]  /*0200*/  LDG.E R19, desc[UR12][R18.64] ;  /* 0x0000000c12137981 */ /* 0x000f62000c1e1900 */
[C---:B------:R-:W-:Y:S01]  /*0210*/  IMAD R27, R17.reuse, R12, R12 ;  /* 0x0000000c111b7224 */ /* 0x040fe200078e020c */
[----:B------:R-:W-:Y:S01]  /*0220*/  IADD3 R17, PT, PT, R17, 0x1, RZ ;  /* 0x0000000111117810 */ /* 0x000fe20007ffe0ff */
[----:B----4-:R-:W-:-:S03]  /*0230*/  IMAD.WIDE R20, R21, 0x4, R6 ;  /* 0x0000000415147825 */ /* 0x010fc600078e0206 */
[----:B------:R-:W-:-:S05]  /*0240*/  IADD3 R27, PT, PT, R27, R0, RZ ;  /* 0x000000001b1b7210 */ /* 0x000fca0007ffe0ff */
[----:B0-----:R-:W-:-:S05]  /*0250*/  IMAD R8, R27, R12, R13 ;  /* 0x0000000c1b087224 */ /* 0x001fca00078e020d */
[----:B------:R-:W-:Y:S01]  /*0260*/  ISETP.GE.AND P0, PT, R8, UR4, PT ;  /* 0x0000000408007c0c */ /* 0x000fe2000bf06270 */
[----:B--2---:R-:W-:-:S04]  /*0270*/  FADD R14, R14, R25 ;  /* 0x000000190e0e7221 */ /* 0x004fc80000000000 */
[----:B---3--:R-:W-:-:S04]  /*0280*/  FADD R14, R14, R9 ;  /* 0x000000090e0e7221 */ /* 0x008fc80000000000 */
[----:B-----5:R-:W-:-:S04]  /*0290*/  FADD R14, R14, R19 ;  /* 0x000000130e0e7221 */ /* 0x020fc80000000000 */
[----:B------:R-:W-:-:S05]  /*02a0*/  FMUL R25, R14, 0.25 ;  /* 0x3e8000000e197820 */ /* 0x000fca0000400000 */
[----:B------:R0:W-:Y:S01]  /*02b0*/  STG.E desc[UR6][R20.64], R25 ;  /* 0x0000001914007986 */ /* 0x0001e2000c101906 */
[----:B------:R-:W-:Y:S05]  /*02c0*/  @!P0 BRA `(.L_x_2) ;  /* 0xfffffffc00888947 */ /* 0x000fea000383ffff */
.L_x_1:
[----:B------:R-:W-:Y:S05]  /*02d0*/  BSYNC.RECONVERGENT B0 ;  /* 0x0000000000007941 */ /* 0x000fea0003800200 */
.L_x_0:
[----:B------:R-:W-:Y:S06]  /*02e0*/  BAR.SYNC.DEFER_BLOCKING 0x0 ;  /* 0x0000000000007b1d */ /* 0x000fec0000010000 */
[----:B------:R-:W-:Y:S05]  /*02f0*/  EXIT ;  /* 0x000000000000794d */ /* 0x000fea0003800000 */
.L_x_3:
[----:B------:R-:W-:-:S00]  /*0300*/  BRA `(.L_x_3) ;  /* 0xfffffffc00fc7947 */ /* 0x000fc0000383ffff */
[----:B------:R-:W-:-:S00]  /*0310*/  NOP ;  /* 0x0000000000007918 */ /* 0x000fc00000000000 */
        /* <DEDUP_REMOVED lines=14> */
.L_x_4:


//--------------------- .nv.shared.reserved.0     --------------------------
	.section	.nv.shared.reserved.0,"aw",@nobits
	.weak		__nv_reservedSMEM_offset_0_alias
	.size		__nv_reservedSMEM_offset_0_alias, 0, 64
	.other		__nv_reservedSMEM_offset_0_alias,@"STO_CUDA_RESERVED_SHARED STV_DEFAULT"
__nv_reservedSMEM_offset_0_alias:
	.zero		0
	.zero		64


//--------------------- .nv.constant0._Z15JacobiIterationPfS_Piiii --------------------------
	.section	.nv.constant0._Z15JacobiIterationPfS_Piiii,"a",@progbits
	.sectionflags	@""
	.align	4
.nv.constant0._Z15JacobiIterationPfS_Piiii:
	.zero		932


//--------------------- SYMBOLS --------------------------

	.type		.nv.reservedSmem.offset0,@object
	.size		.nv.reservedSmem.offset0,0x4
